//
// Generated by NVIDIA NVVM Compiler
//
// Compiler Build ID: CL-36424714
// Cuda compilation tools, release 13.0, V13.0.88
// Based on NVVM 20.0.0
//

.version 9.0
.target sm_100
.address_size 64

	// .globl	_Z17multiplicarMatrizPA4_iS0_S0_

.visible .entry _Z17multiplicarMatrizPA4_iS0_S0_(
	.param .u64 .ptr .align 1 _Z17multiplicarMatrizPA4_iS0_S0__param_0,
	.param .u64 .ptr .align 1 _Z17multiplicarMatrizPA4_iS0_S0__param_1,
	.param .u64 .ptr .align 1 _Z17multiplicarMatrizPA4_iS0_S0__param_2
)
{
	.reg .b32 	%r<15>;
	.reg .b64 	%rd<13>;

	ld.param.u64 	%rd1, [_Z17multiplicarMatrizPA4_iS0_S0__param_0];
	ld.param.u64 	%rd2, [_Z17multiplicarMatrizPA4_iS0_S0__param_1];
	ld.param.u64 	%rd3, [_Z17multiplicarMatrizPA4_iS0_S0__param_2];
	cvta.to.global.u64 	%rd4, %rd2;
	cvta.to.global.u64 	%rd5, %rd1;
	mov.u32 	%r1, %tid.y;
	mul.wide.u32 	%rd6, %r1, 16;
	add.s64 	%rd7, %rd5, %rd6;
	mov.u32 	%r2, %tid.x;
	mul.wide.u32 	%rd8, %r2, 4;
	add.s64 	%rd9, %rd4, %rd8;
	ld.global.u32 	%r3, [%rd7];
	ld.global.u32 	%r4, [%rd9];
	mul.lo.s32 	%r5, %r4, %r3;
	ld.global.u32 	%r6, [%rd7+4];
	ld.global.u32 	%r7, [%rd9+16];
	mad.lo.s32 	%r8, %r7, %r6, %r5;
	ld.global.u32 	%r9, [%rd7+8];
	ld.global.u32 	%r10, [%rd9+32];
	mad.lo.s32 	%r11, %r10, %r9, %r8;
	ld.global.u32 	%r12, [%rd7+12];
	ld.global.u32 	%r13, [%rd9+48];
	mad.lo.s32 	%r14, %r13, %r12, %r11;
	cvta.to.global.u64 	%rd10, %rd3;
	add.s64 	%rd11, %rd10, %rd6;
	add.s64 	%rd12, %rd11, %rd8;
	st.global.u32 	[%rd12], %r14;
	ret;

}


// ===== COMPILED SASS (sm_100) =====

	.target	sm_100

	.elftype	@"ET_EXEC"


//--------------------- .note.nv.tkinfo           --------------------------
	.section	.note.nv.tkinfo,"",@"SHT_NOTE"
	.sectionflags	@"SHF_NOTE_NV_TKINFO"
	.tkinfo
        /*0018*/ 	.word	0x00000002
        /*0030*/ 	.string	""
        /*0030*/ 	.string	"ptxas"
        /*0030*/ 	.string	"Cuda compilation tools, release 13.0, V13.0.88"
        /*0030*/ 	.string	"Build cuda_13.0.r13.0/compiler.36424714_0"
        /*0030*/ 	.string	"-arch sm_100 -m 64 "



//--------------------- .note.nv.cuinfo           --------------------------
	.section	.note.nv.cuinfo,"",@"SHT_NOTE"
	.sectionflags	@"SHF_NOTE_NV_CUINFO"
        /*0018*/ 	.short	0x0002
        /*001a*/ 	.short	0x0064
        /*001c*/ 	.short	0x0082
	.zero		2


//--------------------- .nv.info                  --------------------------
	.section	.nv.info,"",@"SHT_CUDA_INFO"
	.align	4


	//----- nvinfo : EIATTR_REGCOUNT
	.align		4
        /*0000*/ 	.byte	0x04, 0x2f
        /*0002*/ 	.short	(.L_1 - .L_0)
	.align		4
.L_0:
        /*0004*/ 	.word	index@(_Z17multiplicarMatrizPA4_iS0_S0_)
        /*0008*/ 	.word	0x00000016


	//----- nvinfo : EIATTR_FRAME_SIZE
	.align		4
.L_1:
        /*000c*/ 	.byte	0x04, 0x11
        /*000e*/ 	.short	(.L_3 - .L_2)
	.align		4
.L_2:
        /*0010*/ 	.word	index@(_Z17multiplicarMatrizPA4_iS0_S0_)
        /*0014*/ 	.word	0x00000000


	//----- nvinfo : EIATTR_MIN_STACK_SIZE
	.align		4
.L_3:
        /*0018*/ 	.byte	0x04, 0x12
        /*001a*/ 	.short	(.L_5 - .L_4)
	.align		4
.L_4:
        /*001c*/ 	.word	index@(_Z17multiplicarMatrizPA4_iS0_S0_)
        /*0020*/ 	.word	0x00000000
.L_5:


//--------------------- .nv.compat                --------------------------
	.section	.nv.compat,"",@"SHT_CUDA_COMPAT_INFO"
	.align	4
        /*0000*/ 	.byte	0x02, 0x09, 0x00, 0x00, 0x02, 0x02, 0x01, 0x00, 0x02, 0x05, 0x05, 0x00, 0x03, 0x07, 0x01, 0x01
        /*0010*/ 	.byte	0x02, 0x03, 0x00, 0x00, 0x02, 0x06, 0x01, 0x00, 0x04, 0x0b, 0x08, 0x00, 0x09, 0x00, 0x00, 0x00
        /*0020*/ 	.byte	0x00, 0x00, 0x00, 0x00


//--------------------- .nv.info._Z17multiplicarMatrizPA4_iS0_S0_ --------------------------
	.section	.nv.info._Z17multiplicarMatrizPA4_iS0_S0_,"",@"SHT_CUDA_INFO"
	.sectionflags	@""
	.align	4


	//----- nvinfo : EIATTR_CUDA_API_VERSION
	.align		4
        /*0000*/ 	.byte	0x04, 0x37
        /*0002*/ 	.short	(.L_7 - .L_6)
.L_6:
        /*0004*/ 	.word	0x00000082


	//----- nvinfo : EIATTR_KPARAM_INFO
	.align		4
.L_7:
        /*0008*/ 	.byte	0x04, 0x17
        /*000a*/ 	.short	(.L_9 - .L_8)
.L_8:
        /*000c*/ 	.word	0x00000000
        /*0010*/ 	.short	0x0002
        /*0012*/ 	.short	0x0010
        /*0014*/ 	.byte	0x00, 0xf5, 0x21, 0x00


	//----- nvinfo : EIATTR_KPARAM_INFO
	.align		4
.L_9:
        /*0018*/ 	.byte	0x04, 0x17
        /*001a*/ 	.short	(.L_11 - .L_10)
.L_10:
        /*001c*/ 	.word	0x00000000
        /*0020*/ 	.short	0x0001
        /*0022*/ 	.short	0x0008
        /*0024*/ 	.byte	0x00, 0xf5, 0x21, 0x00


	//----- nvinfo : EIATTR_KPARAM_INFO
	.align		4
.L_11:
        /*0028*/ 	.byte	0x04, 0x17
        /*002a*/ 	.short	(.L_13 - .L_12)
.L_12:
        /*002c*/ 	.word	0x00000000
        /*0030*/ 	.short	0x0000
        /*0032*/ 	.short	0x0000
        /*0034*/ 	.byte	0x00, 0xf5, 0x21, 0x00


	//----- nvinfo : EIATTR_SPARSE_MMA_MASK
	.align		4
.L_13:
        /*0038*/ 	.byte	0x03, 0x50
        /*003a*/ 	.short	0x0000


	//----- nvinfo : EIATTR_MAXREG_COUNT
	.align		4
        /*003c*/ 	.byte	0x03, 0x1b
        /*003e*/ 	.short	0x00ff


	//----- nvinfo : EIATTR_MERCURY_ISA_VERSION
	.align		4
        /*0040*/ 	.byte	0x03, 0x5f
        /*0042*/ 	.short	0x0101


	//----- nvinfo : EIATTR_VRC_CTA_INIT_COUNT
	.align		4
        /*0044*/ 	.byte	0x02, 0x4a
	.zero		1
	.zero		1


	//----- nvinfo : EIATTR_EXIT_INSTR_OFFSETS
	.align		4
        /*0048*/ 	.byte	0x04, 0x1c
        /*004a*/ 	.short	(.L_15 - .L_14)


	//   ....[0]....
.L_14:
        /*004c*/ 	.word	0x00000180


	//----- nvinfo : EIATTR_CBANK_PARAM_SIZE
	.align		4
.L_15:
        /*0050*/ 	.byte	0x03, 0x19
        /*0052*/ 	.short	0x0018


	//----- nvinfo : EIATTR_PARAM_CBANK
	.align		4
        /*0054*/ 	.byte	0x04, 0x0a
        /*0056*/ 	.short	(.L_17 - .L_16)
	.align		4
.L_16:
        /*0058*/ 	.word	index@(.nv.constant0._Z17multiplicarMatrizPA4_iS0_S0_)
        /*005c*/ 	.short	0x0380
        /*005e*/ 	.short	0x0018


	//----- nvinfo : EIATTR_SW_WAR
	.align		4
.L_17:
        /*0060*/ 	.byte	0x04, 0x36
        /*0062*/ 	.short	(.L_19 - .L_18)
.L_18:
        /*0064*/ 	.word	0x00000008
.L_19:


//--------------------- .nv.callgraph             --------------------------
	.section	.nv.callgraph,"",@"SHT_CUDA_CALLGRAPH"
	.align	4
	.sectionentsize	8
	.align		4
        /*0000*/ 	.word	0x00000000
	.align		4
        /*0004*/ 	.word	0xffffffff
	.align		4
        /*0008*/ 	.word	0x00000000
	.align		4
        /*000c*/ 	.word	0xfffffffe
	.align		4
        /*0010*/ 	.word	0x00000000
	.align		4
        /*0014*/ 	.word	0xfffffffd
	.align		4
        /*0018*/ 	.word	0x00000000
	.align		4
        /*001c*/ 	.word	0xfffffffc


//--------------------- .text._Z17multiplicarMatrizPA4_iS0_S0_ --------------------------
	.section	.text._Z17multiplicarMatrizPA4_iS0_S0_,"ax",@progbits
	.align	128
        .global         _Z17multiplicarMatrizPA4_iS0_S0_
        .type           _Z17multiplicarMatrizPA4_iS0_S0_,@function
        .size           _Z17multiplicarMatrizPA4_iS0_S0_,(.L_x_1 - _Z17multiplicarMatrizPA4_iS0_S0_)
        .other          _Z17multiplicarMatrizPA4_iS0_S0_,@"STO_CUDA_ENTRY STV_DEFAULT"
_Z17multiplicarMatrizPA4_iS0_S0_:
.text._Z17multiplicarMatrizPA4_iS0_S0_:
[----:B------:R-:W-:Y:S01]  /*0000*/  LDC R1, c[0x0][0x37c] ;  /* 0x0000df00ff017b82 */ /* 0x000fe20000000800 */
[----:B------:R-:W0:Y:S07]  /*0010*/  S2R R17, SR_TID.Y ;  /* 0x0000000000117919 */ /* 0x000e2e0000002200 */
[----:B------:R-:W0:Y:S01]  /*0020*/  LDC.64 R2, c[0x0][0x380] ;  /* 0x0000e000ff027b82 */ /* 0x000e220000000a00 */
[----:B------:R-:W1:Y:S01]  /*0030*/  LDCU.64 UR4, c[0x0][0x358] ;  /* 0x00006b00ff0477ac */ /* 0x000e620008000a00 */
[----:B------:R-:W2:Y:S06]  /*0040*/  S2R R19, SR_TID.X ;  /* 0x0000000000137919 */ /* 0x000eac0000002100 */
[----:B------:R-:W2:Y:S08]  /*0050*/  LDC.64 R4, c[0x0][0x388] ;  /* 0x0000e200ff047b82 */ /* 0x000eb00000000a00 */
[----:B------:R-:W3:Y:S01]  /*0060*/  LDC.64 R6, c[0x0][0x390] ;  /* 0x0000e400ff067b82 */ /* 0x000ee20000000a00 */
[----:B0-----:R-:W-:-:S04]  /*0070*/  IMAD.WIDE.U32 R2, R17, 0x10, R2 ;  /* 0x0000001011027825 */ /* 0x001fc800078e0002 */
[----:B--2---:R-:W-:Y:S01]  /*0080*/  IMAD.WIDE.U32 R4, R19, 0x4, R4 ;  /* 0x0000000413047825 */ /* 0x004fe200078e0004 */
[----:B-1----:R-:W2:Y:S04]  /*0090*/  LDG.E R0, desc[UR4][R2.64] ;  /* 0x0000000402007981 */ /* 0x002ea8000c1e1900 */
[----:B------:R-:W2:Y:S04]  /*00a0*/  LDG.E R9, desc[UR4][R4.64] ;  /* 0x0000000404097981 */ /* 0x000ea8000c1e1900 */
[----:B------:R-:W4:Y:S04]  /*00b0*/  LDG.E R11, desc[UR4][R2.64+0x4] ;  /* 0x00000404020b7981 */ /* 0x000f28000c1e1900 */
[----:B------:R-:W4:Y:S04]  /*00c0*/  LDG.E R8, desc[UR4][R4.64+0x10] ;  /* 0x0000100404087981 */ /* 0x000f28000c1e1900 */
[----:B------:R-:W5:Y:S04]  /*00d0*/  LDG.E R13, desc[UR4][R2.64+0x8] ;  /* 0x00000804020d7981 */ /* 0x000f68000c1e1900 */
[----:B------:R-:W5:Y:S04]  /*00e0*/  LDG.E R10, desc[UR4][R4.64+0x20] ;  /* 0x00002004040a7981 */ /* 0x000f68000c1e1900 */
[----:B------:R-:W5:Y:S04]  /*00f0*/  LDG.E R15, desc[UR4][R2.64+0xc] ;  /* 0x00000c04020f7981 */ /* 0x000f68000c1e1900 */
[----:B------:R-:W5:Y:S01]  /*0100*/  LDG.E R12, desc[UR4][R4.64+0x30] ;  /* 0x00003004040c7981 */ /* 0x000f62000c1e1900 */
[----:B---3--:R-:W-:-:S04]  /*0110*/  IMAD.WIDE.U32 R6, R17, 0x10, R6 ;  /* 0x0000001011067825 */ /* 0x008fc800078e0006 */
[----:B------:R-:W-:-:S04]  /*0120*/  IMAD.WIDE.U32 R6, R19, 0x4, R6 ;  /* 0x0000000413067825 */ /* 0x000fc800078e0006 */
[----:B--2---:R-:W-:-:S04]  /*0130*/  IMAD R0, R0, R9, RZ ;  /* 0x0000000900007224 */ /* 0x004fc800078e02ff */
[----:B----4-:R-:W-:-:S04]  /*0140*/  IMAD R0, R11, R8, R0 ;  /* 0x000000080b007224 */ /* 0x010fc800078e0200 */
[----:B-----5:R-:W-:-:S04]  /*0150*/  IMAD R0, R13, R10, R0 ;  /* 0x0000000a0d007224 */ /* 0x020fc800078e0200 */
[----:B------:R-:W-:-:S05]  /*0160*/  IMAD R15, R15, R12, R0 ;  /* 0x0000000c0f0f7224 */ /* 0x000fca00078e0200 */
[----:B------:R-:W-:Y:S01]  /*0170*/  STG.E desc[UR4][R6.64], R15 ;  /* 0x0000000f06007986 */ /* 0x000fe2000c101904 */
[----:B------:R-:W-:Y:S05]  /*0180*/  EXIT ;  /* 0x000000000000794d */ /* 0x000fea0003800000 */
.L_x_0:
[----:B------:R-:W-:-:S00]  /*0190*/  BRA `(.L_x_0) ;  /* 0xfffffffc00fc7947 */ /* 0x000fc0000383ffff */
[----:B------:R-:W-:-:S00]  /*01a0*/  NOP ;  /* 0x0000000000007918 */ /* 0x000fc00000000000 */
        /* <DEDUP_REMOVED lines=13> */
.L_x_1:


//--------------------- .nv.shared.reserved.0     --------------------------
	.section	.nv.shared.reserved.0,"aw",@nobits
	.weak		__nv_reservedSMEM_offset_0_alias
	.size		__nv_reservedSMEM_offset_0_alias, 0, 64
	.other		__nv_reservedSMEM_offset_0_alias,@"STO_CUDA_RESERVED_SHARED STV_DEFAULT"
__nv_reservedSMEM_offset_0_alias:
	.zero		0
	.zero		64


//--------------------- .nv.constant0._Z17multiplicarMatrizPA4_iS0_S0_ --------------------------
	.section	.nv.constant0._Z17multiplicarMatrizPA4_iS0_S0_,"a",@progbits
	.sectionflags	@""
	.align	4
.nv.constant0._Z17multiplicarMatrizPA4_iS0_S0_:
	.zero		920


//--------------------- SYMBOLS --------------------------

	.type		.nv.reservedSmem.offset0,@object
	.size		.nv.reservedSmem.offset0,0x4
